//
// Generated by NVIDIA NVVM Compiler
//
// Compiler Build ID: CL-36424714
// Cuda compilation tools, release 13.0, V13.0.88
// Based on NVVM 20.0.0
//

.version 9.0
.target sm_100
.address_size 64

	// .globl	_Z12helloFromGPUv
.extern .func  (.param .b32 func_retval0) vprintf
(
	.param .b64 vprintf_param_0,
	.param .b64 vprintf_param_1
)
;
.global .align 1 .b8 $str[4] = {37, 102, 10};

.visible .entry _Z12helloFromGPUv()
{
	.local .align 8 .b8 	__local_depot0[8];
	.reg .b64 	%SP;
	.reg .b64 	%SPL;
	.reg .b16 	%rs<10>;
	.reg .b32 	%r<37>;
	.reg .b32 	%f<10>;
	.reg .b64 	%rd<5>;
	.reg .b64 	%fd<9>;

	mov.u64 	%SPL, __local_depot0;
	cvta.local.u64 	%SP, %SPL;
	mov.b32 	%r4, 33554944;
	// begin inline asm
	prmt.b32 %r1,%r4,1128481603,20816;

	// end inline asm
	// begin inline asm
	prmt.b32 %r3,%r4,1128481603,21330;

	// end inline asm
	mov.b32 	%r8, 16974083;
	// begin inline asm
	prmt.b32 %r5,%r8,1128481603,20816;

	// end inline asm
	// begin inline asm
	prmt.b32 %r7,%r8,1128481603,21330;

	// end inline asm
	mov.f32 	%f1, 0f43000000;
	// begin inline asm
	{  cvt.rn.bf16.f32 %rs1, %f1;}

	// end inline asm
	mov.b32 	%r11, {%rs1, %rs1};
	// begin inline asm
	{ sub.bf16x2 %r9,%r1,%r11; }

	// end inline asm
	// begin inline asm
	{ sub.bf16x2 %r12,%r3,%r11; }

	// end inline asm
	// begin inline asm
	{ sub.bf16x2 %r15,%r5,%r11; }

	// end inline asm
	// begin inline asm
	{ sub.bf16x2 %r18,%r7,%r11; }

	// end inline asm
	add.u64 	%rd1, %SP, 0;
	add.u64 	%rd2, %SPL, 0;
	mov.b32 	{%rs2, %rs3}, %r9;
	// begin inline asm
	{ cvt.f32.bf16 %f2, %rs2;}

	// end inline asm
	cvt.f64.f32 	%fd1, %f2;
	st.local.f64 	[%rd2], %fd1;
	mov.u64 	%rd3, $str;
	cvta.global.u64 	%rd4, %rd3;
	{ // callseq 0, 0
	.param .b64 param0;
	st.param.b64 	[param0], %rd4;
	.param .b64 param1;
	st.param.b64 	[param1], %rd1;
	.param .b32 retval0;
	call.uni (retval0), 
	vprintf, 
	(
	param0, 
	param1
	);
	ld.param.b32 	%r21, [retval0];
	} // callseq 0
	// begin inline asm
	{ cvt.f32.bf16 %f3, %rs3;}

	// end inline asm
	cvt.f64.f32 	%fd2, %f3;
	st.local.f64 	[%rd2], %fd2;
	{ // callseq 1, 0
	.param .b64 param0;
	st.param.b64 	[param0], %rd4;
	.param .b64 param1;
	st.param.b64 	[param1], %rd1;
	.param .b32 retval0;
	call.uni (retval0), 
	vprintf, 
	(
	param0, 
	param1
	);
	ld.param.b32 	%r23, [retval0];
	} // callseq 1
	mov.b32 	{%rs4, %rs5}, %r12;
	// begin inline asm
	{ cvt.f32.bf16 %f4, %rs4;}

	// end inline asm
	cvt.f64.f32 	%fd3, %f4;
	st.local.f64 	[%rd2], %fd3;
	{ // callseq 2, 0
	.param .b64 param0;
	st.param.b64 	[param0], %rd4;
	.param .b64 param1;
	st.param.b64 	[param1], %rd1;
	.param .b32 retval0;
	call.uni (retval0), 
	vprintf, 
	(
	param0, 
	param1
	);
	ld.param.b32 	%r25, [retval0];
	} // callseq 2
	// begin inline asm
	{ cvt.f32.bf16 %f5, %rs5;}

	// end inline asm
	cvt.f64.f32 	%fd4, %f5;
	st.local.f64 	[%rd2], %fd4;
	{ // callseq 3, 0
	.param .b64 param0;
	st.param.b64 	[param0], %rd4;
	.param .b64 param1;
	st.param.b64 	[param1], %rd1;
	.param .b32 retval0;
	call.uni (retval0), 
	vprintf, 
	(
	param0, 
	param1
	);
	ld.param.b32 	%r27, [retval0];
	} // callseq 3
	mov.b32 	{%rs6, %rs7}, %r15;
	// begin inline asm
	{ cvt.f32.bf16 %f6, %rs6;}

	// end inline asm
	cvt.f64.f32 	%fd5, %f6;
	st.local.f64 	[%rd2], %fd5;
	{ // callseq 4, 0
	.param .b64 param0;
	st.param.b64 	[param0], %rd4;
	.param .b64 param1;
	st.param.b64 	[param1], %rd1;
	.param .b32 retval0;
	call.uni (retval0), 
	vprintf, 
	(
	param0, 
	param1
	);
	ld.param.b32 	%r29, [retval0];
	} // callseq 4
	// begin inline asm
	{ cvt.f32.bf16 %f7, %rs7;}

	// end inline asm
	cvt.f64.f32 	%fd6, %f7;
	st.local.f64 	[%rd2], %fd6;
	{ // callseq 5, 0
	.param .b64 param0;
	st.param.b64 	[param0], %rd4;
	.param .b64 param1;
	st.param.b64 	[param1], %rd1;
	.param .b32 retval0;
	call.uni (retval0), 
	vprintf, 
	(
	param0, 
	param1
	);
	ld.param.b32 	%r31, [retval0];
	} // callseq 5
	mov.b32 	{%rs8, %rs9}, %r18;
	// begin inline asm
	{ cvt.f32.bf16 %f8, %rs8;}

	// end inline asm
	cvt.f64.f32 	%fd7, %f8;
	st.local.f64 	[%rd2], %fd7;
	{ // callseq 6, 0
	.param .b64 param0;
	st.param.b64 	[param0], %rd4;
	.param .b64 param1;
	st.param.b64 	[param1], %rd1;
	.param .b32 retval0;
	call.uni (retval0), 
	vprintf, 
	(
	param0, 
	param1
	);
	ld.param.b32 	%r33, [retval0];
	} // callseq 6
	// begin inline asm
	{ cvt.f32.bf16 %f9, %rs9;}

	// end inline asm
	cvt.f64.f32 	%fd8, %f9;
	st.local.f64 	[%rd2], %fd8;
	{ // callseq 7, 0
	.param .b64 param0;
	st.param.b64 	[param0], %rd4;
	.param .b64 param1;
	st.param.b64 	[param1], %rd1;
	.param .b32 retval0;
	call.uni (retval0), 
	vprintf, 
	(
	param0, 
	param1
	);
	ld.param.b32 	%r35, [retval0];
	} // callseq 7
	ret;

}


// ===== COMPILED SASS (sm_100) =====

	.target	sm_100

	.elftype	@"ET_EXEC"


//--------------------- .note.nv.tkinfo           --------------------------
	.section	.note.nv.tkinfo,"",@"SHT_NOTE"
	.sectionflags	@"SHF_NOTE_NV_TKINFO"
	.tkinfo
        /*0018*/ 	.word	0x00000002
        /*0030*/ 	.string	""
        /*0030*/ 	.string	"ptxas"
        /*0030*/ 	.string	"Cuda compilation tools, release 13.0, V13.0.88"
        /*0030*/ 	.string	"Build cuda_13.0.r13.0/compiler.36424714_0"
        /*0030*/ 	.string	"-arch sm_100 -m 64 "



//--------------------- .note.nv.cuinfo           --------------------------
	.section	.note.nv.cuinfo,"",@"SHT_NOTE"
	.sectionflags	@"SHF_NOTE_NV_CUINFO"
        /*0018*/ 	.short	0x0002
        /*001a*/ 	.short	0x0064
        /*001c*/ 	.short	0x0082
	.zero		2


//--------------------- .nv.info                  --------------------------
	.section	.nv.info,"",@"SHT_CUDA_INFO"
	.align	4


	//----- nvinfo : EIATTR_REGCOUNT
	.align		4
        /*0000*/ 	.byte	0x04, 0x2f
        /*0002*/ 	.short	(.L_2 - .L_1)
	.align		4
.L_1:
        /*0004*/ 	.word	index@(_Z12helloFromGPUv)
        /*0008*/ 	.word	0x00000018


	//----- nvinfo : EIATTR_FRAME_SIZE
	.align		4
.L_2:
        /*000c*/ 	.byte	0x04, 0x11
        /*000e*/ 	.short	(.L_4 - .L_3)
	.align		4
.L_3:
        /*0010*/ 	.word	index@(_Z12helloFromGPUv)
        /*0014*/ 	.word	0x00000008


	//----- nvinfo : EIATTR_MIN_STACK_SIZE
	.align		4
.L_4:
        /*0018*/ 	.byte	0x04, 0x12
        /*001a*/ 	.short	(.L_6 - .L_5)
	.align		4
.L_5:
        /*001c*/ 	.word	index@(_Z12helloFromGPUv)
        /*0020*/ 	.word	0x00000008
.L_6:


//--------------------- .nv.compat                --------------------------
	.section	.nv.compat,"",@"SHT_CUDA_COMPAT_INFO"
	.align	4
        /*0000*/ 	.byte	0x02, 0x09, 0x00, 0x00, 0x02, 0x02, 0x01, 0x00, 0x02, 0x05, 0x05, 0x00, 0x03, 0x07, 0x01, 0x01
        /*0010*/ 	.byte	0x02, 0x03, 0x00, 0x00, 0x02, 0x06, 0x01, 0x00, 0x04, 0x0b, 0x08, 0x00, 0x09, 0x00, 0x00, 0x00
        /*0020*/ 	.byte	0x00, 0x00, 0x00, 0x00


//--------------------- .nv.info._Z12helloFromGPUv --------------------------
	.section	.nv.info._Z12helloFromGPUv,"",@"SHT_CUDA_INFO"
	.sectionflags	@""
	.align	4


	//----- nvinfo : EIATTR_CUDA_API_VERSION
	.align		4
        /*0000*/ 	.byte	0x04, 0x37
        /*0002*/ 	.short	(.L_8 - .L_7)
.L_7:
        /*0004*/ 	.word	0x00000082


	//----- nvinfo : EIATTR_SPARSE_MMA_MASK
	.align		4
.L_8:
        /*0008*/ 	.byte	0x03, 0x50
        /*000a*/ 	.short	0x0000


	//----- nvinfo : EIATTR_MAXREG_COUNT
	.align		4
        /*000c*/ 	.byte	0x03, 0x1b
        /*000e*/ 	.short	0x00ff


	//----- nvinfo : EIATTR_EXTERNS
	.align		4
        /*0010*/ 	.byte	0x04, 0x0f
        /*0012*/ 	.short	(.L_10 - .L_9)


	//   ....[0]....
	.align		4
.L_9:
        /*0014*/ 	.word	index@(vprintf)


	//----- nvinfo : EIATTR_MERCURY_ISA_VERSION
	.align		4
.L_10:
        /*0018*/ 	.byte	0x03, 0x5f
        /*001a*/ 	.short	0x0101


	//----- nvinfo : EIATTR_VRC_CTA_INIT_COUNT
	.align		4
        /*001c*/ 	.byte	0x02, 0x4a
	.zero		1
	.zero		1


	//----- nvinfo : EIATTR_SYSCALL_OFFSETS
	.align		4
        /*0020*/ 	.byte	0x04, 0x46
        /*0022*/ 	.short	(.L_12 - .L_11)


	//   ....[0]....
.L_11:
        /*0024*/ 	.word	0x00000180


	//   ....[1]....
        /*0028*/ 	.word	0x00000290


	//   ....[2]....
        /*002c*/ 	.word	0x00000340


	//   ....[3]....
        /*0030*/ 	.word	0x00000450


	//   ....[4]....
        /*0034*/ 	.word	0x00000500


	//   ....[5]....
        /*0038*/ 	.word	0x00000610


	//   ....[6]....
        /*003c*/ 	.word	0x000006c0


	//   ....[7]....
        /*0040*/ 	.word	0x00000770


	//----- nvinfo : EIATTR_EXIT_INSTR_OFFSETS
	.align		4
.L_12:
        /*0044*/ 	.byte	0x04, 0x1c
        /*0046*/ 	.short	(.L_14 - .L_13)


	//   ....[0]....
.L_13:
        /*0048*/ 	.word	0x00000780


	//----- nvinfo : EIATTR_SW_WAR
	.align		4
.L_14:
        /*004c*/ 	.byte	0x04, 0x36
        /*004e*/ 	.short	(.L_16 - .L_15)
.L_15:
        /*0050*/ 	.word	0x00000008
.L_16:


//--------------------- .nv.callgraph             --------------------------
	.section	.nv.callgraph,"",@"SHT_CUDA_CALLGRAPH"
	.align	4
	.sectionentsize	8
	.align		4
        /*0000*/ 	.word	0x00000000
	.align		4
        /*0004*/ 	.word	0xffffffff
	.align		4
        /*0008*/ 	.word	index@(_Z12helloFromGPUv)
	.align		4
        /*000c*/ 	.word	index@(vprintf)
	.align		4
        /*0010*/ 	.word	0x00000000
	.align		4
        /*0014*/ 	.word	0xfffffffe
	.align		4
        /*0018*/ 	.word	0x00000000
	.align		4
        /*001c*/ 	.word	0xfffffffd
	.align		4
        /*0020*/ 	.word	0x00000000
	.align		4
        /*0024*/ 	.word	0xfffffffc


//--------------------- .nv.constant4             --------------------------
	.section	.nv.constant4,"a",@progbits
	.align	8
	.align		8
.nv.constant4:
        /*0000*/ 	.dword	vprintf
	.align		8
        /*0008*/ 	.dword	$str


//--------------------- .text._Z12helloFromGPUv   --------------------------
	.section	.text._Z12helloFromGPUv,"ax",@progbits
	.align	128
        .global         _Z12helloFromGPUv
        .type           _Z12helloFromGPUv,@function
        .size           _Z12helloFromGPUv,(.L_x_9 - _Z12helloFromGPUv)
        .other          _Z12helloFromGPUv,@"STO_CUDA_ENTRY STV_DEFAULT"
_Z12helloFromGPUv:
.text._Z12helloFromGPUv:
[----:B------:R-:W0:Y:S01]  /*0000*/  LDC R1, c[0x0][0x37c] ;  /* 0x0000df00ff017b82 */ /* 0x000e220000000800 */
[----:B------:R-:W-:Y:S01]  /*0010*/  UMOV UR4, 0x2000200 ;  /* 0x0200020000047882 */ /* 0x000fe20000000000 */
[----:B------:R-:W-:Y:S01]  /*0020*/  IMAD.MOV.U32 R0, RZ, RZ, 0x5150 ;  /* 0x00005150ff007424 */ /* 0x000fe200078e00ff */
[----:B------:R-:W-:Y:S01]  /*0030*/  MOV R3, UR4 ;  /* 0x0000000400037c02 */ /* 0x000fe20008000f00 */
[----:B0-----:R-:W-:Y:S01]  /*0040*/  VIADD R1, R1, 0xfffffff8 ;  /* 0xfffffff801017836 */ /* 0x001fe20000000000 */
[----:B------:R-:W0:Y:S01]  /*0050*/  LDCU UR4, c[0x0][0x2f8] ;  /* 0x00005f00ff0477ac */ /* 0x000e220008000800 */
[----:B------:R-:W-:Y:S02]  /*0060*/  MOV R2, 0x0 ;  /* 0x0000000000027802 */ /* 0x000fe40000000f00 */
[----:B------:R-:W-:Y:S01]  /*0070*/  PRMT R0, R3, R0, 0x43434343 ;  /* 0x4343434303007416 */ /* 0x000fe20000000000 */
[----:B------:R-:W1:Y:S01]  /*0080*/  LDCU UR5, c[0x0][0x2fc] ;  /* 0x00005f80ff0577ac */ /* 0x000e620008000800 */
[----:B------:R2:W3:Y:S03]  /*0090*/  LDC.64 R10, c[0x4][R2] ;  /* 0x01000000020a7b82 */ /* 0x0004e60000000a00 */
[----:B------:R-:W-:Y:S01]  /*00a0*/  HADD2.BF16_V2 R3, R0, -128, -128 ;  /* 0xc300c30000037430 */ /* 0x000fe20000200000 */
[----:B------:R-:W4:Y:S04]  /*00b0*/  LDCU.64 UR6, c[0x4][0x8] ;  /* 0x01000100ff0677ac */ /* 0x000f280008000a00 */
[----:B------:R-:W-:-:S02]  /*00c0*/  PRMT R0, R3, 0x7610, R0 ;  /* 0x0000761003007816 */ /* 0x000fc40000000000 */
[----:B------:R-:W-:-:S03]  /*00d0*/  PRMT R18, R3, 0x7632, R18 ;  /* 0x0000763203127816 */ /* 0x000fc60000000012 */
[----:B------:R-:W-:Y:S01]  /*00e0*/  IMAD.U32 R0, R0, 0x10000, RZ ;  /* 0x0001000000007824 */ /* 0x000fe200078e00ff */
[----:B0-----:R-:W-:-:S03]  /*00f0*/  IADD3 R16, P0, PT, R1, UR4, RZ ;  /* 0x0000000401107c10 */ /* 0x001fc6000ff1e0ff */
[----:B------:R-:W0:Y:S01]  /*0100*/  F2F.F64.F32 R8, R0 ;  /* 0x0000000000087310 */ /* 0x000e220000201800 */
[----:B-1----:R-:W-:Y:S01]  /*0110*/  IADD3.X R17, PT, PT, RZ, UR5, RZ, P0, !PT ;  /* 0x00000005ff117c10 */ /* 0x002fe200087fe4ff */
[----:B------:R-:W-:Y:S02]  /*0120*/  IMAD.MOV.U32 R6, RZ, RZ, R16 ;  /* 0x000000ffff067224 */ /* 0x000fe400078e0010 */
[----:B----4-:R-:W-:Y:S01]  /*0130*/  IMAD.U32 R4, RZ, RZ, UR6 ;  /* 0x00000006ff047e24 */ /* 0x010fe2000f8e00ff */
[----:B------:R-:W-:Y:S01]  /*0140*/  MOV R7, R17 ;  /* 0x0000001100077202 */ /* 0x000fe20000000f00 */
[----:B------:R-:W-:Y:S01]  /*0150*/  IMAD.U32 R5, RZ, RZ, UR7 ;  /* 0x00000007ff057e24 */ /* 0x000fe2000f8e00ff */
[----:B0-----:R2:W-:Y:S06]  /*0160*/  STL.64 [R1], R8 ;  /* 0x0000000801007387 */ /* 0x0015ec0000100a00 */
[----:B------:R-:W-:-:S07]  /*0170*/  LEPC R20, `(.L_x_0) ;  /* 0x000000001014794e */ /* 0x000fce0000000000 */
[----:B--23--:R-:W-:Y:S05]  /*0180*/  CALL.ABS.NOINC R10 ;  /* 0x000000000a007343 */ /* 0x00cfea0003c00000 */
.L_x_0:
[----:B------:R-:W-:Y:S01]  /*0190*/  IMAD.U32 R18, R18, 0x10000, RZ ;  /* 0x0001000012127824 */ /* 0x000fe200078e00ff */
[----:B------:R0:W1:Y:S01]  /*01a0*/  LDC.64 R8, c[0x4][R2] ;  /* 0x0100000002087b82 */ /* 0x0000620000000a00 */
[----:B------:R-:W2:Y:S01]  /*01b0*/  LDCU.64 UR4, c[0x4][0x8] ;  /* 0x01000100ff0477ac */ /* 0x000ea20008000a00 */
[----:B------:R-:W-:Y:S01]  /*01c0*/  IMAD.MOV.U32 R0, RZ, RZ, 0x5352 ;  /* 0x00005352ff007424 */ /* 0x000fe200078e00ff */
[----:B------:R-:W3:Y:S01]  /*01d0*/  F2F.F64.F32 R10, R18 ;  /* 0x00000012000a7310 */ /* 0x000ee20000201800 */
[----:B------:R-:W-:Y:S01]  /*01e0*/  MOV R6, R16 ;  /* 0x0000001000067202 */ /* 0x000fe20000000f00 */
[----:B------:R-:W-:Y:S01]  /*01f0*/  UMOV UR6, 0x2000200 ;  /* 0x0200020000067882 */ /* 0x000fe20000000000 */
[----:B------:R-:W-:Y:S01]  /*0200*/  IMAD.MOV.U32 R7, RZ, RZ, R17 ;  /* 0x000000ffff077224 */ /* 0x000fe200078e0011 */
[----:B------:R-:W-:-:S04]  /*0210*/  MOV R3, UR6 ;  /* 0x0000000600037c02 */ /* 0x000fc80008000f00 */
[----:B------:R-:W-:-:S05]  /*0220*/  PRMT R0, R3, R0, 0x43434343 ;  /* 0x4343434303007416 */ /* 0x000fca0000000000 */
[----:B------:R-:W-:Y:S01]  /*0230*/  HADD2.BF16_V2 R19, R0, -128, -128 ;  /* 0xc300c30000137430 */ /* 0x000fe20000200000 */
[----:B---3--:R0:W-:Y:S01]  /*0240*/  STL.64 [R1], R10 ;  /* 0x0000000a01007387 */ /* 0x0081e20000100a00 */
[----:B--2---:R-:W-:Y:S02]  /*0250*/  IMAD.U32 R4, RZ, RZ, UR4 ;  /* 0x00000004ff047e24 */ /* 0x004fe4000f8e00ff */
[----:B------:R-:W-:Y:S01]  /*0260*/  IMAD.U32 R5, RZ, RZ, UR5 ;  /* 0x00000005ff057e24 */ /* 0x000fe2000f8e00ff */
[----:B------:R-:W-:-:S07]  /*0270*/  PRMT R18, R19, 0x7632, R18 ;  /* 0x0000763213127816 */ /* 0x000fce0000000012 */
[----:B------:R-:W-:-:S07]  /*0280*/  LEPC R20, `(.L_x_1) ;  /* 0x000000001014794e */ /* 0x000fce0000000000 */
[----:B01----:R-:W-:Y:S05]  /*0290*/  CALL.ABS.NOINC R8 ;  /* 0x0000000008007343 */ /* 0x003fea0003c00000 */
.L_x_1:
[----:B------:R-:W-:Y:S01]  /*02a0*/  IMAD.U32 R0, R19, 0x10000, RZ ;  /* 0x0001000013007824 */ /* 0x000fe200078e00ff */
[----:B------:R0:W1:Y:S01]  /*02b0*/  LDC.64 R10, c[0x4][R2] ;  /* 0x01000000020a7b82 */ /* 0x0000620000000a00 */
[----:B------:R-:W2:Y:S01]  /*02c0*/  LDCU.64 UR4, c[0x4][0x8] ;  /* 0x01000100ff0477ac */ /* 0x000ea20008000a00 */
[----:B------:R-:W-:Y:S01]  /*02d0*/  IMAD.MOV.U32 R6, RZ, RZ, R16 ;  /* 0x000000ffff067224 */ /* 0x000fe200078e0010 */
[----:B------:R-:W3:Y:S01]  /*02e0*/  F2F.F64.F32 R8, R0 ;  /* 0x0000000000087310 */ /* 0x000ee20000201800 */
[----:B------:R-:W-:Y:S01]  /*02f0*/  MOV R7, R17 ;  /* 0x0000001100077202 */ /* 0x000fe20000000f00 */
[----:B---3--:R0:W-:Y:S01]  /*0300*/  STL.64 [R1], R8 ;  /* 0x0000000801007387 */ /* 0x0081e20000100a00 */
[----:B--2---:R-:W-:Y:S01]  /*0310*/  MOV R4, UR4 ;  /* 0x0000000400047c02 */ /* 0x004fe20008000f00 */
[----:B------:R-:W-:-:S07]  /*0320*/  IMAD.U32 R5, RZ, RZ, UR5 ;  /* 0x00000005ff057e24 */ /* 0x000fce000f8e00ff */
[----:B------:R-:W-:-:S07]  /*0330*/  LEPC R20, `(.L_x_2) ;  /* 0x000000001014794e */ /* 0x000fce0000000000 */
[----:B01----:R-:W-:Y:S05]  /*0340*/  CALL.ABS.NOINC R10 ;  /* 0x000000000a007343 */ /* 0x003fea0003c00000 */
.L_x_2:
        /* <DEDUP_REMOVED lines=17> */
.L_x_3:
        /* <DEDUP_REMOVED lines=11> */
.L_x_4:
[----:B------:R-:W-:Y:S01]  /*0510*/  IMAD.U32 R18, R18, 0x10000, RZ ;  /* 0x0001000012127824 */ /* 0x000fe200078e00ff */
[----:B------:R0:W1:Y:S01]  /*0520*/  LDC.64 R8, c[0x4][R2] ;  /* 0x0100000002087b82 */ /* 0x0000620000000a00 */
[----:B------:R-:W2:Y:S01]  /*0530*/  LDCU.64 UR4, c[0x4][0x8] ;  /* 0x01000100ff0477ac */ /* 0x000ea20008000a00 */
[----:B------:R-:W-:Y:S01]  /*0540*/  IMAD.MOV.U32 R0, RZ, RZ, 0x5352 ;  /* 0x00005352ff007424 */ /* 0x000fe200078e00ff */
[----:B------:R-:W3:Y:S01]  /*0550*/  F2F.F64.F32 R10, R18 ;  /* 0x00000012000a7310 */ /* 0x000ee20000201800 */
[----:B------:R-:W-:Y:S01]  /*0560*/  IMAD.MOV.U32 R6, RZ, RZ, R16 ;  /* 0x000000ffff067224 */ /* 0x000fe200078e0010 */
[----:B------:R-:W-:Y:S01]  /*0570*/  UMOV UR6, 0x1030103 ;  /* 0x0103010300067882 */ /* 0x000fe20000000000 */
[----:B------:R-:W-:Y:S02]  /*0580*/  MOV R7, R17 ;  /* 0x0000001100077202 */ /* 0x000fe40000000f00 */
[----:B------:R-:W-:-:S04]  /*0590*/  MOV R3, UR6 ;  /* 0x0000000600037c02 */ /* 0x000fc80008000f00 */
[----:B------:R-:W-:-:S05]  /*05a0*/  PRMT R0, R3, R0, 0x43434343 ;  /* 0x4343434303007416 */ /* 0x000fca0000000000 */
[----:B------:R-:W-:Y:S01]  /*05b0*/  HADD2.BF16_V2 R19, R0, -128, -128 ;  /* 0xc300c30000137430 */ /* 0x000fe20000200000 */
[----:B---3--:R0:W-:Y:S01]  /*05c0*/  STL.64 [R1], R10 ;  /* 0x0000000a01007387 */ /* 0x0081e20000100a00 */
[----:B--2---:R-:W-:Y:S01]  /*05d0*/  IMAD.U32 R4, RZ, RZ, UR4 ;  /* 0x00000004ff047e24 */ /* 0x004fe2000f8e00ff */
[----:B------:R-:W-:Y:S02]  /*05e0*/  MOV R5, UR5 ;  /* 0x0000000500057c02 */ /* 0x000fe40008000f00 */
[----:B------:R-:W-:-:S07]  /*05f0*/  PRMT R18, R19, 0x7632, R18 ;  /* 0x0000763213127816 */ /* 0x000fce0000000012 */
[----:B------:R-:W-:-:S07]  /*0600*/  LEPC R20, `(.L_x_5) ;  /* 0x000000001014794e */ /* 0x000fce0000000000 */
[----:B01----:R-:W-:Y:S05]  /*0610*/  CALL.ABS.NOINC R8 ;  /* 0x0000000008007343 */ /* 0x003fea0003c00000 */
.L_x_5:
[----:B------:R-:W-:Y:S01]  /*0620*/  IMAD.U32 R0, R19, 0x10000, RZ ;  /* 0x0001000013007824 */ /* 0x000fe200078e00ff */
[----:B------:R0:W1:Y:S01]  /*0630*/  LDC.64 R10, c[0x4][R2] ;  /* 0x01000000020a7b82 */ /* 0x0000620000000a00 */
[----:B------:R-:W2:Y:S01]  /*0640*/  LDCU.64 UR4, c[0x4][0x8] ;  /* 0x01000100ff0477ac */ /* 0x000ea20008000a00 */
[----:B------:R-:W-:Y:S01]  /*0650*/  MOV R6, R16 ;  /* 0x0000001000067202 */ /* 0x000fe20000000f00 */
[----:B------:R-:W3:Y:S01]  /*0660*/  F2F.F64.F32 R8, R0 ;  /* 0x0000000000087310 */ /* 0x000ee20000201800 */
[----:B------:R-:W-:Y:S01]  /*0670*/  IMAD.MOV.U32 R7, RZ, RZ, R17 ;  /* 0x000000ffff077224 */ /* 0x000fe200078e0011 */
[----:B---3--:R0:W-:Y:S01]  /*0680*/  STL.64 [R1], R8 ;  /* 0x0000000801007387 */ /* 0x0081e20000100a00 */
[----:B--2---:R-:W-:Y:S01]  /*0690*/  MOV R4, UR4 ;  /* 0x0000000400047c02 */ /* 0x004fe20008000f00 */
[----:B------:R-:W-:-:S07]  /*06a0*/  IMAD.U32 R5, RZ, RZ, UR5 ;  /* 0x00000005ff057e24 */ /* 0x000fce000f8e00ff */
[----:B------:R-:W-:-:S07]  /*06b0*/  LEPC R20, `(.L_x_6) ;  /* 0x000000001014794e */ /* 0x000fce0000000000 */
[----:B01----:R-:W-:Y:S05]  /*06c0*/  CALL.ABS.NOINC R10 ;  /* 0x000000000a007343 */ /* 0x003fea0003c00000 */
.L_x_6:
[----:B------:R-:W-:Y:S01]  /*06d0*/  SHF.L.U32 R18, R18, 0x10, RZ ;  /* 0x0000001012127819 */ /* 0x000fe200000006ff */
[----:B------:R-:W0:Y:S01]  /*06e0*/  LDC.64 R2, c[0x4][R2] ;  /* 0x0100000002027b82 */ /* 0x000e220000000a00 */
[----:B------:R-:W1:Y:S01]  /*06f0*/  LDCU.64 UR4, c[0x4][0x8] ;  /* 0x01000100ff0477ac */ /* 0x000e620008000a00 */
[----:B------:R-:W-:Y:S01]  /*0700*/  IMAD.MOV.U32 R6, RZ, RZ, R16 ;  /* 0x000000ffff067224 */ /* 0x000fe200078e0010 */
[----:B------:R-:W-:Y:S02]  /*0710*/  MOV R7, R17 ;  /* 0x0000001100077202 */ /* 0x000fe40000000f00 */
[----:B------:R-:W2:Y:S01]  /*0720*/  F2F.F64.F32 R18, R18 ;  /* 0x0000001200127310 */ /* 0x000ea20000201800 */
[----:B-1----:R-:W-:Y:S01]  /*0730*/  IMAD.U32 R4, RZ, RZ, UR4 ;  /* 0x00000004ff047e24 */ /* 0x002fe2000f8e00ff */
[----:B--2---:R1:W-:Y:S01]  /*0740*/  STL.64 [R1], R18 ;  /* 0x0000001201007387 */ /* 0x0043e20000100a00 */
[----:B------:R-:W-:-:S07]  /*0750*/  MOV R5, UR5 ;  /* 0x0000000500057c02 */ /* 0x000fce0008000f00 */
[----:B------:R-:W-:-:S07]  /*0760*/  LEPC R20, `(.L_x_7) ;  /* 0x000000001014794e */ /* 0x000fce0000000000 */
[----:B01----:R-:W-:Y:S05]  /*0770*/  CALL.ABS.NOINC R2 ;  /* 0x0000000002007343 */ /* 0x003fea0003c00000 */
.L_x_7:
[----:B------:R-:W-:Y:S05]  /*0780*/  EXIT ;  /* 0x000000000000794d */ /* 0x000fea0003800000 */
.L_x_8:
[----:B------:R-:W-:-:S00]  /*0790*/  BRA `(.L_x_8) ;  /* 0xfffffffc00fc7947 */ /* 0x000fc0000383ffff */
[----:B------:R-:W-:-:S00]  /*07a0*/  NOP ;  /* 0x0000000000007918 */ /* 0x000fc00000000000 */
        /* <DEDUP_REMOVED lines=13> */
.L_x_9:


//--------------------- .nv.global.init           --------------------------
	.section	.nv.global.init,"aw",@progbits
.nv.global.init:
	.type		$str,@object
	.size		$str,(.L_0 - $str)
$str:
        /*0000*/ 	.byte	0x25, 0x66, 0x0a, 0x00
.L_0:


//--------------------- .nv.shared.reserved.0     --------------------------
	.section	.nv.shared.reserved.0,"aw",@nobits
	.weak		__nv_reservedSMEM_offset_0_alias
	.size		__nv_reservedSMEM_offset_0_alias, 0, 64
	.other		__nv_reservedSMEM_offset_0_alias,@"STO_CUDA_RESERVED_SHARED STV_DEFAULT"
__nv_reservedSMEM_offset_0_alias:
	.zero		0
	.zero		64


//--------------------- .nv.constant0._Z12helloFromGPUv --------------------------
	.section	.nv.constant0._Z12helloFromGPUv,"a",@progbits
	.sectionflags	@""
	.align	4
.nv.constant0._Z12helloFromGPUv:
	.zero		896


//--------------------- SYMBOLS --------------------------

	.type		.nv.reservedSmem.offset0,@object
	.size		.nv.reservedSmem.offset0,0x4
	.type		vprintf,@function
